	.headerflags	@"EF_CUDA_TEXMODE_UNIFIED EF_CUDA_64BIT_ADDRESS EF_CUDA_ACCELERATORS EF_CUDA_SM90 EF_CUDA_VIRTUAL_SM(EF_CUDA_SM90)"
	.elftype	@"ET_EXEC"


//--------------------- .nv.info                  --------------------------
	.section	.nv.info,"",@"SHT_CUDA_INFO"
	.align	4


	//----- nvinfo : EIATTR_REGCOUNT
	.align		4
        /*0000*/ 	.byte	0x04, 0x2f
        /*0002*/ 	.short	(.L_1 - .L_0)
	.align		4
.L_0:
        /*0004*/ 	.word	index@(triton_poi_fused__to_copy_14)
        /*0008*/ 	.word	0x0000000a


	//----- nvinfo : EIATTR_MIN_STACK_SIZE
	.align		4
.L_1:
        /*000c*/ 	.byte	0x04, 0x12
        /*000e*/ 	.short	(.L_3 - .L_2)
	.align		4
.L_2:
        /*0010*/ 	.word	index@(triton_poi_fused__to_copy_14)
        /*0014*/ 	.word	0x00000000


	//----- nvinfo : EIATTR_FRAME_SIZE
	.align		4
.L_3:
        /*0018*/ 	.byte	0x04, 0x11
        /*001a*/ 	.short	(.L_5 - .L_4)
	.align		4
.L_4:
        /*001c*/ 	.word	index@(triton_poi_fused__to_copy_14)
        /*0020*/ 	.word	0x00000000


	//----- nvinfo : EIATTR_MIN_STACK_SIZE
	.align		4
.L_5:
        /*0024*/ 	.byte	0x04, 0x12
        /*0026*/ 	.short	(.L_7 - .L_6)
	.align		4
.L_6:
        /*0028*/ 	.word	index@(triton_poi_fused__to_copy_14)
        /*002c*/ 	.word	0x00000000
.L_7:


//--------------------- .nv.info.triton_poi_fused__to_copy_14 --------------------------
	.section	.nv.info.triton_poi_fused__to_copy_14,"",@"SHT_CUDA_INFO"
	.sectionflags	@""
	.align	4


	//----- nvinfo : EIATTR_CUDA_API_VERSION
	.align		4
        /*0000*/ 	.byte	0x04, 0x37
        /*0002*/ 	.short	(.L_9 - .L_8)
.L_8:
        /*0004*/ 	.word	0x0000007c


	//----- nvinfo : EIATTR_KPARAM_INFO
	.align		4
.L_9:
        /*0008*/ 	.byte	0x04, 0x17
        /*000a*/ 	.short	(.L_11 - .L_10)
.L_10:
        /*000c*/ 	.word	0x00000000
        /*0010*/ 	.short	0x0001
        /*0012*/ 	.short	0x0008
        /*0014*/ 	.byte	0x00, 0xf0, 0x11, 0x00


	//----- nvinfo : EIATTR_KPARAM_INFO
	.align		4
.L_11:
        /*0018*/ 	.byte	0x04, 0x17
        /*001a*/ 	.short	(.L_13 - .L_12)
.L_12:
        /*001c*/ 	.word	0x00000000
        /*0020*/ 	.short	0x0000
        /*0022*/ 	.short	0x0000
        /*0024*/ 	.byte	0x00, 0xf4, 0x21, 0x00


	//----- nvinfo : EIATTR_SPARSE_MMA_MASK
	.align		4
.L_13:
        /*0028*/ 	.byte	0x03, 0x50
        /*002a*/ 	.short	0x0000


	//----- nvinfo : EIATTR_MAXREG_COUNT
	.align		4
        /*002c*/ 	.byte	0x03, 0x1b
        /*002e*/ 	.short	0x00ff


	//----- nvinfo : EIATTR_EXIT_INSTR_OFFSETS
	.align		4
        /*0030*/ 	.byte	0x04, 0x1c
        /*0032*/ 	.short	(.L_15 - .L_14)


	//   ....[0]....
.L_14:
        /*0034*/ 	.word	0x00000170


	//   ....[1]....
        /*0038*/ 	.word	0x000001a0


	//----- nvinfo : EIATTR_REQNTID
	.align		4
.L_15:
        /*003c*/ 	.byte	0x04, 0x10
        /*003e*/ 	.short	(.L_17 - .L_16)
.L_16:
        /*0040*/ 	.word	0x00000020
        /*0044*/ 	.word	0x00000001
        /*0048*/ 	.word	0x00000001


	//----- nvinfo : EIATTR_CBANK_PARAM_SIZE
	.align		4
.L_17:
        /*004c*/ 	.byte	0x03, 0x19
        /*004e*/ 	.short	0x000c


	//----- nvinfo : EIATTR_PARAM_CBANK
	.align		4
        /*0050*/ 	.byte	0x04, 0x0a
        /*0052*/ 	.short	(.L_19 - .L_18)
	.align		4
.L_18:
        /*0054*/ 	.word	index@(.nv.constant0.triton_poi_fused__to_copy_14)
        /*0058*/ 	.short	0x0210
        /*005a*/ 	.short	0x000c


	//----- nvinfo : EIATTR_SW_WAR
	.align		4
.L_19:
        /*005c*/ 	.byte	0x04, 0x36
        /*005e*/ 	.short	(.L_21 - .L_20)
.L_20:
        /*0060*/ 	.word	0x00000008
.L_21:


//--------------------- .nv.callgraph             --------------------------
	.section	.nv.callgraph,"",@"SHT_CUDA_CALLGRAPH"
	.align	4
	.sectionentsize	8
	.align		4
        /*0000*/ 	.word	0x00000000
	.align		4
        /*0004*/ 	.word	0xffffffff
	.align		4
        /*0008*/ 	.word	0x00000000
	.align		4
        /*000c*/ 	.word	0xfffffffe
	.align		4
        /*0010*/ 	.word	0x00000000
	.align		4
        /*0014*/ 	.word	0xfffffffd
	.align		4
        /*0018*/ 	.word	0x00000000
	.align		4
        /*001c*/ 	.word	0xfffffffc


//--------------------- .text.triton_poi_fused__to_copy_14 --------------------------
	.section	.text.triton_poi_fused__to_copy_14,"ax",@progbits
	.align	128
        .global         triton_poi_fused__to_copy_14
        .type           triton_poi_fused__to_copy_14,@function
        .size           triton_poi_fused__to_copy_14,(.L_x_1 - triton_poi_fused__to_copy_14)
        .other          triton_poi_fused__to_copy_14,@"STO_CUDA_ENTRY STV_DEFAULT"
triton_poi_fused__to_copy_14:
.text.triton_poi_fused__to_copy_14:
[----:B------:R-:W0:Y:S02]  /*0000*/  LDC R1, c[0x0][0x28] ;  /* 0x00000a00ff017b82 */ /* 0x000e240000000800 */
[----:B------:R-:W1:Y:S01]  /*0010*/  S2R R0, SR_TID.X ;  /* 0x0000000000007919 */ /* 0x000e620000002100 */
[----:B------:R-:W-:Y:S01]  /*0020*/  IMAD.MOV.U32 R7, RZ, RZ, 0x3d000000 ;  /* 0x3d000000ff077424 */ /* 0x000fe200078e00ff */
[----:B------:R-:W2:Y:S01]  /*0030*/  S2R R5, SR_CTAID.X ;  /* 0x0000000000057919 */ /* 0x000ea20000002500 */
[----:B-1----:R-:W-:-:S05]  /*0040*/  IMAD.SHL.U32 R0, R0, 0x2, RZ ;  /* 0x0000000200007824 */ /* 0x002fca00078e00ff */
[----:B------:R-:W-:-:S05]  /*0050*/  LOP3.LUT R0, R0, 0x3e, RZ, 0xc0, !PT ;  /* 0x0000003e00007812 */ /* 0x000fca00078ec0ff */
[----:B--2---:R-:W-:-:S05]  /*0060*/  IMAD R5, R5, 0x40, R0 ;  /* 0x0000004005057824 */ /* 0x004fca00078e0200 */
[----:B------:R-:W-:Y:S02]  /*0070*/  IADD3 R0, R5, 0x1, RZ ;  /* 0x0000000105007810 */ /* 0x000fe40007ffe0ff */
[----:B------:R-:W-:Y:S02]  /*0080*/  I2FP.F32.S32 R2, R5 ;  /* 0x0000000500027245 */ /* 0x000fe40000201400 */
[----:B------:R-:W-:Y:S02]  /*0090*/  I2FP.F32.S32 R0, R0 ;  /* 0x0000000000007245 */ /* 0x000fe40000201400 */
[----:B------:R-:W-:Y:S01]  /*00a0*/  ISETP.GE.AND P0, PT, R5, 0x40, PT ;  /* 0x000000400500780c */ /* 0x000fe20003f06270 */
[----:B------:R-:W-:Y:S02]  /*00b0*/  FADD R2, R2, 0.5 ;  /* 0x3f00000002027421 */ /* 0x000fe40000000000 */
[----:B------:R-:W-:Y:S02]  /*00c0*/  FADD R0, R0, 0.5 ;  /* 0x3f00000000007421 */ /* 0x000fe40000000000 */
[----:B------:R-:W-:-:S02]  /*00d0*/  FFMA R4, R2, R7, -0.5 ;  /* 0xbf00000002047423 */ /* 0x000fc40000000007 */
[----:B------:R-:W1:Y:S01]  /*00e0*/  LDC.64 R2, c[0x0][0x210] ;  /* 0x00008400ff027b82 */ /* 0x000e620000000a00 */
[----:B------:R-:W-:Y:S02]  /*00f0*/  FFMA R0, R0, R7, -0.5 ;  /* 0xbf00000000007423 */ /* 0x000fe40000000007 */
[----:B------:R-:W-:-:S03]  /*0100*/  FMNMX R4, RZ, R4, !PT ;  /* 0x00000004ff047209 */ /* 0x000fc60007800000 */
[----:B------:R-:W-:-:S03]  /*0110*/  FMNMX R0, RZ, R0, !PT ;  /* 0x00000000ff007209 */ /* 0x000fc60007800000 */
[----:B------:R-:W2:Y:S08]  /*0120*/  F2I.TRUNC.NTZ R4, R4 ;  /* 0x0000000400047305 */ /* 0x000eb0000020f100 */
[----:B------:R-:W3:Y:S01]  /*0130*/  F2I.TRUNC.NTZ R6, R0 ;  /* 0x0000000000067305 */ /* 0x000ee2000020f100 */
[----:B-1----:R-:W-:Y:S01]  /*0140*/  IMAD.WIDE R2, R5, 0x8, R2 ;  /* 0x0000000805027825 */ /* 0x002fe200078e0202 */
[----:B--2---:R-:W-:-:S02]  /*0150*/  SHF.R.S32.HI R5, RZ, 0x1f, R4 ;  /* 0x0000001fff057819 */ /* 0x004fc40000011404 */
[----:B---3--:R-:W-:Y:S01]  /*0160*/  SHF.R.S32.HI R7, RZ, 0x1f, R6 ;  /* 0x0000001fff077819 */ /* 0x008fe20000011406 */
[----:B------:R-:W-:Y:S06]  /*0170*/  @P0 EXIT ;  /* 0x000000000000094d */ /* 0x000fec0003800000 */
[----:B------:R-:W-:Y:S02]  /*0180*/  ULDC.64 UR4, c[0x0][0x208] ;  /* 0x0000820000047ab9 */ /* 0x000fe40000000a00 */
[----:B------:R-:W-:Y:S01]  /*0190*/  STG.E.128 desc[UR4][R2.64], R4 ;  /* 0x0000000402007986 */ /* 0x000fe2000c101d04 */
[----:B------:R-:W-:Y:S05]  /*01a0*/  EXIT ;  /* 0x000000000000794d */ /* 0x000fea0003800000 */
.L_x_0:
[----:B------:R-:W-:-:S00]  /*01b0*/  BRA `(.L_x_0) ;  /* 0xfffffffc00fc7947 */ /* 0x000fc0000383ffff */
[----:B------:R-:W-:-:S00]  /*01c0*/  NOP ;  /* 0x0000000000007918 */ /* 0x000fc00000000000 */
        /* <DEDUP_REMOVED lines=11> */
.L_x_1:


//--------------------- .nv.constant0.triton_poi_fused__to_copy_14 --------------------------
	.section	.nv.constant0.triton_poi_fused__to_copy_14,"a",@progbits
	.sectionflags	@""
	.align	4
.nv.constant0.triton_poi_fused__to_copy_14:
	.zero		540
